//
// Generated by NVIDIA NVVM Compiler
//
// Compiler Build ID: CL-36424714
// Cuda compilation tools, release 13.0, V13.0.88
// Based on NVVM 20.0.0
//

.version 9.0
.target sm_100
.address_size 64

	// .globl	_Z6cal_piPdidii

.visible .entry _Z6cal_piPdidii(
	.param .u64 .ptr .align 1 _Z6cal_piPdidii_param_0,
	.param .u32 _Z6cal_piPdidii_param_1,
	.param .f64 _Z6cal_piPdidii_param_2,
	.param .u32 _Z6cal_piPdidii_param_3,
	.param .u32 _Z6cal_piPdidii_param_4
)
{
	.reg .pred 	%p<7>;
	.reg .b32 	%r<34>;
	.reg .b64 	%rd<5>;
	.reg .b64 	%fd<48>;

	ld.param.u64 	%rd1, [_Z6cal_piPdidii_param_0];
	ld.param.u32 	%r12, [_Z6cal_piPdidii_param_1];
	ld.param.f64 	%fd8, [_Z6cal_piPdidii_param_2];
	ld.param.u32 	%r13, [_Z6cal_piPdidii_param_3];
	ld.param.u32 	%r14, [_Z6cal_piPdidii_param_4];
	mov.u32 	%r15, %ctaid.x;
	mov.u32 	%r16, %ntid.x;
	mov.u32 	%r17, %tid.x;
	mad.lo.s32 	%r1, %r15, %r16, %r17;
	setp.ge.s32 	%p1, %r1, %r12;
	mov.f64 	%fd47, 0d0000000000000000;
	@%p1 bra 	$L__BB0_6;
	mul.lo.s32 	%r2, %r14, %r13;
	add.s32 	%r18, %r1, %r2;
	max.s32 	%r19, %r12, %r18;
	setp.lt.s32 	%p2, %r18, %r12;
	selp.u32 	%r20, 1, 0, %p2;
	add.s32 	%r21, %r18, %r20;
	sub.s32 	%r22, %r19, %r21;
	div.u32 	%r23, %r22, %r2;
	add.s32 	%r3, %r23, %r20;
	and.b32  	%r24, %r3, 3;
	setp.eq.s32 	%p3, %r24, 3;
	mov.f64 	%fd47, 0d0000000000000000;
	mov.u32 	%r32, %r1;
	@%p3 bra 	$L__BB0_4;
	add.s32 	%r25, %r3, 1;
	and.b32  	%r26, %r25, 3;
	neg.s32 	%r30, %r26;
	mov.f64 	%fd47, 0d0000000000000000;
	mov.u32 	%r32, %r1;
$L__BB0_3:
	.pragma "nounroll";
	cvt.rn.f64.s32 	%fd13, %r32;
	add.f64 	%fd14, %fd13, 0d3FE0000000000000;
	mul.f64 	%fd15, %fd8, %fd14;
	fma.rn.f64 	%fd16, %fd15, %fd15, 0d3FF0000000000000;
	mov.f64 	%fd17, 0d4010000000000000;
	div.rn.f64 	%fd18, %fd17, %fd16;
	add.f64 	%fd47, %fd47, %fd18;
	add.s32 	%r32, %r32, %r2;
	add.s32 	%r30, %r30, 1;
	setp.ne.s32 	%p4, %r30, 0;
	@%p4 bra 	$L__BB0_3;
$L__BB0_4:
	setp.lt.u32 	%p5, %r3, 3;
	@%p5 bra 	$L__BB0_6;
$L__BB0_5:
	cvt.rn.f64.s32 	%fd19, %r32;
	add.f64 	%fd20, %fd19, 0d3FE0000000000000;
	mul.f64 	%fd21, %fd8, %fd20;
	fma.rn.f64 	%fd22, %fd21, %fd21, 0d3FF0000000000000;
	mov.f64 	%fd23, 0d4010000000000000;
	div.rn.f64 	%fd24, %fd23, %fd22;
	add.f64 	%fd25, %fd47, %fd24;
	add.s32 	%r27, %r32, %r2;
	cvt.rn.f64.s32 	%fd26, %r27;
	add.f64 	%fd27, %fd26, 0d3FE0000000000000;
	mul.f64 	%fd28, %fd8, %fd27;
	fma.rn.f64 	%fd29, %fd28, %fd28, 0d3FF0000000000000;
	div.rn.f64 	%fd30, %fd23, %fd29;
	add.f64 	%fd31, %fd25, %fd30;
	add.s32 	%r28, %r27, %r2;
	cvt.rn.f64.s32 	%fd32, %r28;
	add.f64 	%fd33, %fd32, 0d3FE0000000000000;
	mul.f64 	%fd34, %fd8, %fd33;
	fma.rn.f64 	%fd35, %fd34, %fd34, 0d3FF0000000000000;
	div.rn.f64 	%fd36, %fd23, %fd35;
	add.f64 	%fd37, %fd31, %fd36;
	add.s32 	%r29, %r28, %r2;
	cvt.rn.f64.s32 	%fd38, %r29;
	add.f64 	%fd39, %fd38, 0d3FE0000000000000;
	mul.f64 	%fd40, %fd8, %fd39;
	fma.rn.f64 	%fd41, %fd40, %fd40, 0d3FF0000000000000;
	div.rn.f64 	%fd42, %fd23, %fd41;
	add.f64 	%fd47, %fd37, %fd42;
	add.s32 	%r32, %r29, %r2;
	setp.lt.s32 	%p6, %r32, %r12;
	@%p6 bra 	$L__BB0_5;
$L__BB0_6:
	cvta.to.global.u64 	%rd2, %rd1;
	mul.wide.s32 	%rd3, %r1, 8;
	add.s64 	%rd4, %rd2, %rd3;
	st.global.f64 	[%rd4], %fd47;
	ret;

}


// ===== COMPILED SASS (sm_100) =====

	.target	sm_100

	.elftype	@"ET_EXEC"


//--------------------- .note.nv.tkinfo           --------------------------
	.section	.note.nv.tkinfo,"",@"SHT_NOTE"
	.sectionflags	@"SHF_NOTE_NV_TKINFO"
	.tkinfo
        /*0018*/ 	.word	0x00000002
        /*0030*/ 	.string	""
        /*0030*/ 	.string	"ptxas"
        /*0030*/ 	.string	"Cuda compilation tools, release 13.0, V13.0.88"
        /*0030*/ 	.string	"Build cuda_13.0.r13.0/compiler.36424714_0"
        /*0030*/ 	.string	"-arch sm_100 -m 64 "



//--------------------- .note.nv.cuinfo           --------------------------
	.section	.note.nv.cuinfo,"",@"SHT_NOTE"
	.sectionflags	@"SHF_NOTE_NV_CUINFO"
        /*0018*/ 	.short	0x0002
        /*001a*/ 	.short	0x0064
        /*001c*/ 	.short	0x0082
	.zero		2


//--------------------- .nv.info                  --------------------------
	.section	.nv.info,"",@"SHT_CUDA_INFO"
	.align	4


	//----- nvinfo : EIATTR_REGCOUNT
	.align		4
        /*0000*/ 	.byte	0x04, 0x2f
        /*0002*/ 	.short	(.L_1 - .L_0)
	.align		4
.L_0:
        /*0004*/ 	.word	index@(_Z6cal_piPdidii)
        /*0008*/ 	.word	0x0000001e


	//----- nvinfo : EIATTR_FRAME_SIZE
	.align		4
.L_1:
        /*000c*/ 	.byte	0x04, 0x11
        /*000e*/ 	.short	(.L_3 - .L_2)
	.align		4
.L_2:
        /*0010*/ 	.word	index@($__internal_0_$__cuda_sm20_div_rn_f64_full)
        /*0014*/ 	.word	0x00000000


	//----- nvinfo : EIATTR_FRAME_SIZE
	.align		4
.L_3:
        /*0018*/ 	.byte	0x04, 0x11
        /*001a*/ 	.short	(.L_5 - .L_4)
	.align		4
.L_4:
        /*001c*/ 	.word	index@(_Z6cal_piPdidii)
        /*0020*/ 	.word	0x00000000


	//----- nvinfo : EIATTR_MIN_STACK_SIZE
	.align		4
.L_5:
        /*0024*/ 	.byte	0x04, 0x12
        /*0026*/ 	.short	(.L_7 - .L_6)
	.align		4
.L_6:
        /*0028*/ 	.word	index@(_Z6cal_piPdidii)
        /*002c*/ 	.word	0x00000000
.L_7:


//--------------------- .nv.compat                --------------------------
	.section	.nv.compat,"",@"SHT_CUDA_COMPAT_INFO"
	.align	4
        /*0000*/ 	.byte	0x02, 0x09, 0x00, 0x00, 0x02, 0x02, 0x01, 0x00, 0x02, 0x05, 0x05, 0x00, 0x03, 0x07, 0x01, 0x01
        /*0010*/ 	.byte	0x02, 0x03, 0x00, 0x00, 0x02, 0x06, 0x01, 0x00, 0x04, 0x0b, 0x08, 0x00, 0x01, 0x00, 0x00, 0x00
        /*0020*/ 	.byte	0x00, 0x00, 0x00, 0x00


//--------------------- .nv.info._Z6cal_piPdidii  --------------------------
	.section	.nv.info._Z6cal_piPdidii,"",@"SHT_CUDA_INFO"
	.sectionflags	@""
	.align	4


	//----- nvinfo : EIATTR_CUDA_API_VERSION
	.align		4
        /*0000*/ 	.byte	0x04, 0x37
        /*0002*/ 	.short	(.L_9 - .L_8)
.L_8:
        /*0004*/ 	.word	0x00000082


	//----- nvinfo : EIATTR_KPARAM_INFO
	.align		4
.L_9:
        /*0008*/ 	.byte	0x04, 0x17
        /*000a*/ 	.short	(.L_11 - .L_10)
.L_10:
        /*000c*/ 	.word	0x00000000
        /*0010*/ 	.short	0x0004
        /*0012*/ 	.short	0x001c
        /*0014*/ 	.byte	0x00, 0xf0, 0x11, 0x00


	//----- nvinfo : EIATTR_KPARAM_INFO
	.align		4
.L_11:
        /*0018*/ 	.byte	0x04, 0x17
        /*001a*/ 	.short	(.L_13 - .L_12)
.L_12:
        /*001c*/ 	.word	0x00000000
        /*0020*/ 	.short	0x0003
        /*0022*/ 	.short	0x0018
        /*0024*/ 	.byte	0x00, 0xf0, 0x11, 0x00


	//----- nvinfo : EIATTR_KPARAM_INFO
	.align		4
.L_13:
        /*0028*/ 	.byte	0x04, 0x17
        /*002a*/ 	.short	(.L_15 - .L_14)
.L_14:
        /*002c*/ 	.word	0x00000000
        /*0030*/ 	.short	0x0002
        /*0032*/ 	.short	0x0010
        /*0034*/ 	.byte	0x00, 0xf0, 0x21, 0x00


	//----- nvinfo : EIATTR_KPARAM_INFO
	.align		4
.L_15:
        /*0038*/ 	.byte	0x04, 0x17
        /*003a*/ 	.short	(.L_17 - .L_16)
.L_16:
        /*003c*/ 	.word	0x00000000
        /*0040*/ 	.short	0x0001
        /*0042*/ 	.short	0x0008
        /*0044*/ 	.byte	0x00, 0xf0, 0x11, 0x00


	//----- nvinfo : EIATTR_KPARAM_INFO
	.align		4
.L_17:
        /*0048*/ 	.byte	0x04, 0x17
        /*004a*/ 	.short	(.L_19 - .L_18)
.L_18:
        /*004c*/ 	.word	0x00000000
        /*0050*/ 	.short	0x0000
        /*0052*/ 	.short	0x0000
        /*0054*/ 	.byte	0x00, 0xf5, 0x21, 0x00


	//----- nvinfo : EIATTR_SPARSE_MMA_MASK
	.align		4
.L_19:
        /*0058*/ 	.byte	0x03, 0x50
        /*005a*/ 	.short	0x0000


	//----- nvinfo : EIATTR_MAXREG_COUNT
	.align		4
        /*005c*/ 	.byte	0x03, 0x1b
        /*005e*/ 	.short	0x00ff


	//----- nvinfo : EIATTR_MERCURY_ISA_VERSION
	.align		4
        /*0060*/ 	.byte	0x03, 0x5f
        /*0062*/ 	.short	0x0101


	//----- nvinfo : EIATTR_VRC_CTA_INIT_COUNT
	.align		4
        /*0064*/ 	.byte	0x02, 0x4a
	.zero		1
	.zero		1


	//----- nvinfo : EIATTR_EXIT_INSTR_OFFSETS
	.align		4
        /*0068*/ 	.byte	0x04, 0x1c
        /*006a*/ 	.short	(.L_21 - .L_20)


	//   ....[0]....
.L_20:
        /*006c*/ 	.word	0x00000c00


	//----- nvinfo : EIATTR_CRS_STACK_SIZE
	.align		4
.L_21:
        /*0070*/ 	.byte	0x04, 0x1e
        /*0072*/ 	.short	(.L_23 - .L_22)
.L_22:
        /*0074*/ 	.word	0x00000000


	//----- nvinfo : EIATTR_CBANK_PARAM_SIZE
	.align		4
.L_23:
        /*0078*/ 	.byte	0x03, 0x19
        /*007a*/ 	.short	0x0020


	//----- nvinfo : EIATTR_PARAM_CBANK
	.align		4
        /*007c*/ 	.byte	0x04, 0x0a
        /*007e*/ 	.short	(.L_25 - .L_24)
	.align		4
.L_24:
        /*0080*/ 	.word	index@(.nv.constant0._Z6cal_piPdidii)
        /*0084*/ 	.short	0x0380
        /*0086*/ 	.short	0x0020


	//----- nvinfo : EIATTR_SW_WAR
	.align		4
.L_25:
        /*0088*/ 	.byte	0x04, 0x36
        /*008a*/ 	.short	(.L_27 - .L_26)
.L_26:
        /*008c*/ 	.word	0x00000008
.L_27:


//--------------------- .nv.callgraph             --------------------------
	.section	.nv.callgraph,"",@"SHT_CUDA_CALLGRAPH"
	.align	4
	.sectionentsize	8
	.align		4
        /*0000*/ 	.word	0x00000000
	.align		4
        /*0004*/ 	.word	0xffffffff
	.align		4
        /*0008*/ 	.word	0x00000000
	.align		4
        /*000c*/ 	.word	0xfffffffe
	.align		4
        /*0010*/ 	.word	0x00000000
	.align		4
        /*0014*/ 	.word	0xfffffffd
	.align		4
        /*0018*/ 	.word	0x00000000
	.align		4
        /*001c*/ 	.word	0xfffffffc


//--------------------- .text._Z6cal_piPdidii     --------------------------
	.section	.text._Z6cal_piPdidii,"ax",@progbits
	.align	128
        .global         _Z6cal_piPdidii
        .type           _Z6cal_piPdidii,@function
        .size           _Z6cal_piPdidii,(.L_x_23 - _Z6cal_piPdidii)
        .other          _Z6cal_piPdidii,@"STO_CUDA_ENTRY STV_DEFAULT"
_Z6cal_piPdidii:
.text._Z6cal_piPdidii:
[----:B------:R-:W-:Y:S01]  /*0000*/  LDC R1, c[0x0][0x37c] ;  /* 0x0000df00ff017b82 */ /* 0x000fe20000000800 */
[----:B------:R-:W0:Y:S07]  /*0010*/  S2R R3, SR_TID.X ;  /* 0x0000000000037919 */ /* 0x000e2e0000002100 */
[----:B------:R-:W0:Y:S01]  /*0020*/  S2UR UR6, SR_CTAID.X ;  /* 0x00000000000679c3 */ /* 0x000e220000002500 */
[----:B------:R-:W1:Y:S01]  /*0030*/  LDCU UR7, c[0x0][0x388] ;  /* 0x00007100ff0777ac */ /* 0x000e620008000800 */
[----:B------:R-:W-:Y:S01]  /*0040*/  BSSY.RECONVERGENT B0, `(.L_x_0) ;  /* 0x00000b8000007945 */ /* 0x000fe20003800200 */
[----:B------:R-:W-:Y:S01]  /*0050*/  CS2R R14, SRZ ;  /* 0x00000000000e7805 */ /* 0x000fe2000001ff00 */
[----:B------:R-:W2:Y:S04]  /*0060*/  LDCU.64 UR4, c[0x0][0x358] ;  /* 0x00006b00ff0477ac */ /* 0x000ea80008000a00 */
[----:B------:R-:W0:Y:S01]  /*0070*/  LDC R2, c[0x0][0x360] ;  /* 0x0000d800ff027b82 */ /* 0x000e220000000800 */
[----:B------:R-:W3:Y:S01]  /*0080*/  LDCU.64 UR8, c[0x0][0x390] ;  /* 0x00007200ff0877ac */ /* 0x000ee20008000a00 */
[----:B------:R-:W4:Y:S01]  /*0090*/  LDCU.64 UR10, c[0x0][0x390] ;  /* 0x00007200ff0a77ac */ /* 0x000f220008000a00 */
[----:B0-----:R-:W-:Y:S01]  /*00a0*/  IMAD R2, R2, UR6, R3 ;  /* 0x0000000602027c24 */ /* 0x001fe2000f8e0203 */
[----:B------:R-:W0:Y:S04]  /*00b0*/  LDCU UR6, c[0x0][0x388] ;  /* 0x00007100ff0677ac */ /* 0x000e280008000800 */
[----:B-1----:R-:W-:-:S13]  /*00c0*/  ISETP.GE.AND P0, PT, R2, UR7, PT ;  /* 0x0000000702007c0c */ /* 0x002fda000bf06270 */
[----:B--234-:R-:W-:Y:S05]  /*00d0*/  @P0 BRA `(.L_x_1) ;  /* 0x0000000800b80947 */ /* 0x01cfea0003800000 */
[----:B------:R-:W1:Y:S01]  /*00e0*/  LDC.64 R4, c[0x0][0x398] ;  /* 0x0000e600ff047b82 */ /* 0x000e620000000a00 */
[----:B------:R-:W-:Y:S01]  /*00f0*/  BSSY.RECONVERGENT B1, `(.L_x_2) ;  /* 0x0000042000017945 */ /* 0x000fe20003800200 */
[----:B------:R-:W-:Y:S01]  /*0100*/  CS2R R14, SRZ ;  /* 0x00000000000e7805 */ /* 0x000fe2000001ff00 */
[----:B-1----:R-:W-:-:S04]  /*0110*/  IMAD R3, R5, R4, RZ ;  /* 0x0000000405037224 */ /* 0x002fc800078e02ff */
[----:B------:R-:W1:Y:S01]  /*0120*/  I2F.U32.RP R6, R3 ;  /* 0x0000000300067306 */ /* 0x000e620000209000 */
[--C-:B------:R-:W-:Y:S01]  /*0130*/  IMAD.IADD R0, R2, 0x1, R3.reuse ;  /* 0x0000000102007824 */ /* 0x100fe200078e0203 */
[----:B------:R-:W-:Y:S01]  /*0140*/  ISETP.NE.U32.AND P2, PT, R3, RZ, PT ;  /* 0x000000ff0300720c */ /* 0x000fe20003f45070 */
[----:B------:R-:W-:-:S03]  /*0150*/  IMAD.MOV R9, RZ, RZ, -R3 ;  /* 0x000000ffff097224 */ /* 0x000fc600078e0a03 */
[C---:B------:R-:W-:Y:S02]  /*0160*/  ISETP.GE.AND P0, PT, R0.reuse, UR7, PT ;  /* 0x0000000700007c0c */ /* 0x040fe4000bf06270 */
[----:B------:R-:W-:Y:S02]  /*0170*/  VIMNMX R7, PT, PT, R0, UR7, !PT ;  /* 0x0000000700077c48 */ /* 0x000fe4000ffe0100 */
[----:B------:R-:W-:-:S04]  /*0180*/  SEL R21, RZ, 0x1, P0 ;  /* 0x00000001ff157807 */ /* 0x000fc80000000000 */
[----:B------:R-:W-:Y:S01]  /*0190*/  IADD3 R0, PT, PT, R7, -R0, -R21 ;  /* 0x8000000007007210 */ /* 0x000fe20007ffe815 */
[----:B-1----:R-:W1:Y:S01]  /*01a0*/  MUFU.RCP R6, R6 ;  /* 0x0000000600067308 */ /* 0x002e620000001000 */
[----:B------:R-:W-:Y:S02]  /*01b0*/  IMAD.MOV.U32 R7, RZ, RZ, 0x40100000 ;  /* 0x40100000ff077424 */ /* 0x000fe400078e00ff */
[----:B-1----:R-:W-:Y:S02]  /*01c0*/  VIADD R4, R6, 0xffffffe ;  /* 0x0ffffffe06047836 */ /* 0x002fe40000000000 */
[----:B------:R-:W-:-:S03]  /*01d0*/  IMAD.MOV.U32 R6, RZ, RZ, RZ ;  /* 0x000000ffff067224 */ /* 0x000fc600078e00ff */
[----:B------:R1:W2:Y:S02]  /*01e0*/  F2I.FTZ.U32.TRUNC.NTZ R5, R4 ;  /* 0x0000000400057305 */ /* 0x0002a4000021f000 */
[----:B-1----:R-:W-:Y:S02]  /*01f0*/  IMAD.MOV.U32 R4, RZ, RZ, RZ ;  /* 0x000000ffff047224 */ /* 0x002fe400078e00ff */
[----:B--2---:R-:W-:-:S04]  /*0200*/  IMAD R9, R9, R5, RZ ;  /* 0x0000000509097224 */ /* 0x004fc800078e02ff */
[----:B------:R-:W-:-:S06]  /*0210*/  IMAD.HI.U32 R5, R5, R9, R4 ;  /* 0x0000000905057227 */ /* 0x000fcc00078e0004 */
[----:B------:R-:W-:-:S04]  /*0220*/  IMAD.HI.U32 R4, R5, R0, RZ ;  /* 0x0000000005047227 */ /* 0x000fc800078e00ff */
[----:B------:R-:W-:-:S04]  /*0230*/  IMAD.MOV R5, RZ, RZ, -R4 ;  /* 0x000000ffff057224 */ /* 0x000fc800078e0a04 */
[----:B------:R-:W-:-:S05]  /*0240*/  IMAD R0, R3, R5, R0 ;  /* 0x0000000503007224 */ /* 0x000fca00078e0200 */
[----:B------:R-:W-:-:S13]  /*0250*/  ISETP.GE.U32.AND P0, PT, R0, R3, PT ;  /* 0x000000030000720c */ /* 0x000fda0003f06070 */
[----:B------:R-:W-:Y:S02]  /*0260*/  @P0 IMAD.IADD R0, R0, 0x1, -R3 ;  /* 0x0000000100000824 */ /* 0x000fe400078e0a03 */
[----:B------:R-:W-:-:S03]  /*0270*/  @P0 VIADD R4, R4, 0x1 ;  /* 0x0000000104040836 */ /* 0x000fc60000000000 */
[----:B------:R-:W-:-:S13]  /*0280*/  ISETP.GE.U32.AND P1, PT, R0, R3, PT ;  /* 0x000000030000720c */ /* 0x000fda0003f26070 */
[----:B------:R-:W-:Y:S01]  /*0290*/  @P1 VIADD R4, R4, 0x1 ;  /* 0x0000000104041836 */ /* 0x000fe20000000000 */
[----:B------:R-:W-:-:S05]  /*02a0*/  @!P2 LOP3.LUT R4, RZ, R3, RZ, 0x33, !PT ;  /* 0x00000003ff04a212 */ /* 0x000fca00078e33ff */
[----:B------:R-:W-:Y:S02]  /*02b0*/  IMAD.IADD R21, R21, 0x1, R4 ;  /* 0x0000000115157824 */ /* 0x000fe400078e0204 */
[----:B------:R-:W-:-:S03]  /*02c0*/  IMAD.MOV.U32 R4, RZ, RZ, R2 ;  /* 0x000000ffff047224 */ /* 0x000fc600078e0002 */
[----:B------:R-:W-:-:S04]  /*02d0*/  LOP3.LUT R0, R21, 0x3, RZ, 0xc0, !PT ;  /* 0x0000000315007812 */ /* 0x000fc800078ec0ff */
[----:B------:R-:W-:-:S13]  /*02e0*/  ISETP.NE.AND P0, PT, R0, 0x3, PT ;  /* 0x000000030000780c */ /* 0x000fda0003f05270 */
[----:B------:R-:W-:Y:S05]  /*02f0*/  @!P0 BRA `(.L_x_3) ;  /* 0x0000000000848947 */ /* 0x000fea0003800000 */
[----:B------:R-:W-:Y:S01]  /*0300*/  IADD3 R0, PT, PT, R21, 0x1, RZ ;  /* 0x0000000115007810 */ /* 0x000fe20007ffe0ff */
[----:B------:R-:W-:Y:S01]  /*0310*/  IMAD.MOV.U32 R4, RZ, RZ, R2 ;  /* 0x000000ffff047224 */ /* 0x000fe200078e0002 */
[----:B------:R-:W-:Y:S02]  /*0320*/  CS2R R14, SRZ ;  /* 0x00000000000e7805 */ /* 0x000fe4000001ff00 */
[----:B------:R-:W-:-:S05]  /*0330*/  LOP3.LUT R0, R0, 0x3, RZ, 0xc0, !PT ;  /* 0x0000000300007812 */ /* 0x000fca00078ec0ff */
[----:B------:R-:W-:-:S07]  /*0340*/  IMAD.MOV R22, RZ, RZ, -R0 ;  /* 0x000000ffff167224 */ /* 0x000fce00078e0a00 */
.L_x_6:
[----:B------:R-:W1:Y:S01]  /*0350*/  I2F.F64 R8, R4 ;  /* 0x0000000400087312 */ /* 0x000e620000201c00 */
[----:B------:R-:W-:Y:S01]  /*0360*/  VIADD R22, R22, 0x1 ;  /* 0x0000000116167836 */ /* 0x000fe20000000000 */
[----:B------:R-:W-:Y:S04]  /*0370*/  BSSY.RECONVERGENT B2, `(.L_x_4) ;  /* 0x0000016000027945 */ /* 0x000fe80003800200 */
[----:B------:R-:W-:Y:S01]  /*0380*/  ISETP.NE.AND P1, PT, R22, RZ, PT ;  /* 0x000000ff1600720c */ /* 0x000fe20003f25270 */
[----:B-1----:R-:W-:-:S08]  /*0390*/  DADD R8, R8, 0.5 ;  /* 0x3fe0000008087429 */ /* 0x002fd00000000000 */
[----:B------:R-:W-:-:S08]  /*03a0*/  DMUL R8, R8, UR8 ;  /* 0x0000000808087c28 */ /* 0x000fd00008000000 */
[----:B------:R-:W-:Y:S01]  /*03b0*/  DFMA R10, R8, R8, 1 ;  /* 0x3ff00000080a742b */ /* 0x000fe20000000008 */
[----:B------:R-:W-:-:S05]  /*03c0*/  IMAD.MOV.U32 R8, RZ, RZ, 0x1 ;  /* 0x00000001ff087424 */ /* 0x000fca00078e00ff */
[----:B------:R-:W1:Y:S02]  /*03d0*/  MUFU.RCP64H R9, R11 ;  /* 0x0000000b00097308 */ /* 0x000e640000001800 */
[----:B-1----:R-:W-:-:S08]  /*03e0*/  DFMA R12, -R10, R8, 1 ;  /* 0x3ff000000a0c742b */ /* 0x002fd00000000108 */
[----:B------:R-:W-:-:S08]  /*03f0*/  DFMA R12, R12, R12, R12 ;  /* 0x0000000c0c0c722b */ /* 0x000fd0000000000c */
[----:B------:R-:W-:-:S08]  /*0400*/  DFMA R12, R8, R12, R8 ;  /* 0x0000000c080c722b */ /* 0x000fd00000000008 */
[----:B------:R-:W-:-:S08]  /*0410*/  DFMA R8, -R10, R12, 1 ;  /* 0x3ff000000a08742b */ /* 0x000fd0000000010c */
[----:B------:R-:W-:-:S08]  /*0420*/  DFMA R8, R12, R8, R12 ;  /* 0x000000080c08722b */ /* 0x000fd0000000000c */
[----:B------:R-:W-:-:S08]  /*0430*/  DMUL R12, R8, 4 ;  /* 0x40100000080c7828 */ /* 0x000fd00000000000 */
[----:B------:R-:W-:-:S08]  /*0440*/  DFMA R16, -R10, R12, 4 ;  /* 0x401000000a10742b */ /* 0x000fd0000000010c */
[----:B------:R-:W-:-:S10]  /*0450*/  DFMA R8, R8, R16, R12 ;  /* 0x000000100808722b */ /* 0x000fd4000000000c */
[----:B------:R-:W-:-:S05]  /*0460*/  FFMA R0, RZ, R11, R9 ;  /* 0x0000000bff007223 */ /* 0x000fca0000000009 */
[----:B------:R-:W-:-:S13]  /*0470*/  FSETP.GT.AND P0, PT, |R0|, 1.469367938527859385e-39, PT ;  /* 0x001000000000780b */ /* 0x000fda0003f04200 */
[----:B------:R-:W-:Y:S05]  /*0480*/  @P0 BRA `(.L_x_5) ;  /* 0x0000000000100947 */ /* 0x000fea0003800000 */
[----:B------:R-:W-:-:S07]  /*0490*/  MOV R0, 0x4b0 ;  /* 0x000004b000007802 */ /* 0x000fce0000000f00 */
[----:B0-----:R-:W-:Y:S05]  /*04a0*/  CALL.REL.NOINC `($__internal_0_$__cuda_sm20_div_rn_f64_full) ;  /* 0x0000000400d87944 */ /* 0x001fea0003c00000 */
[----:B------:R-:W-:Y:S02]  /*04b0*/  IMAD.MOV.U32 R8, RZ, RZ, R10 ;  /* 0x000000ffff087224 */ /* 0x000fe400078e000a */
[----:B------:R-:W-:-:S07]  /*04c0*/  IMAD.MOV.U32 R9, RZ, RZ, R11 ;  /* 0x000000ffff097224 */ /* 0x000fce00078e000b */
.L_x_5:
[----:B0-----:R-:W-:Y:S05]  /*04d0*/  BSYNC.RECONVERGENT B2 ;  /* 0x0000000000027941 */ /* 0x001fea0003800200 */
.L_x_4:
[----:B------:R-:W-:Y:S01]  /*04e0*/  DADD R14, R8, R14 ;  /* 0x00000000080e7229 */ /* 0x000fe2000000000e */
[----:B------:R-:W-:Y:S01]  /*04f0*/  IMAD.IADD R4, R3, 0x1, R4 ;  /* 0x0000000103047824 */ /* 0x000fe200078e0204 */
[----:B------:R-:W-:Y:S09]  /*0500*/  @P1 BRA `(.L_x_6) ;  /* 0xfffffffc00901947 */ /* 0x000ff2000383ffff */
.L_x_3:
[----:B0-----:R-:W-:Y:S05]  /*0510*/  BSYNC.RECONVERGENT B1 ;  /* 0x0000000000017941 */ /* 0x001fea0003800200 */
.L_x_2:
[----:B------:R-:W-:-:S13]  /*0520*/  ISETP.GE.U32.AND P0, PT, R21, 0x3, PT ;  /* 0x000000031500780c */ /* 0x000fda0003f06070 */
[----:B------:R-:W-:Y:S05]  /*0530*/  @!P0 BRA `(.L_x_1) ;  /* 0x0000000400a08947 */ /* 0x000fea0003800000 */
.L_x_15:
[----:B------:R-:W0:Y:S01]  /*0540*/  I2F.F64 R8, R4 ;  /* 0x0000000400087312 */ /* 0x000e220000201c00 */
[----:B------:R-:W-:Y:S01]  /*0550*/  BSSY.RECONVERGENT B1, `(.L_x_7) ;  /* 0x0000015000017945 */ /* 0x000fe20003800200 */
[----:B0-----:R-:W-:-:S08]  /*0560*/  DADD R8, R8, 0.5 ;  /* 0x3fe0000008087429 */ /* 0x001fd00000000000 */
[----:B------:R-:W-:-:S08]  /*0570*/  DMUL R8, R8, UR10 ;  /* 0x0000000a08087c28 */ /* 0x000fd00008000000 */
[----:B------:R-:W-:Y:S01]  /*0580*/  DFMA R10, R8, R8, 1 ;  /* 0x3ff00000080a742b */ /* 0x000fe20000000008 */
[----:B------:R-:W-:-:S05]  /*0590*/  IMAD.MOV.U32 R8, RZ, RZ, 0x1 ;  /* 0x00000001ff087424 */ /* 0x000fca00078e00ff */
[----:B------:R-:W0:Y:S02]  /*05a0*/  MUFU.RCP64H R9, R11 ;  /* 0x0000000b00097308 */ /* 0x000e240000001800 */
[----:B0-----:R-:W-:-:S08]  /*05b0*/  DFMA R12, -R10, R8, 1 ;  /* 0x3ff000000a0c742b */ /* 0x001fd00000000108 */
        /* <DEDUP_REMOVED lines=11> */
[----:B------:R-:W-:Y:S05]  /*0670*/  CALL.REL.NOINC `($__internal_0_$__cuda_sm20_div_rn_f64_full) ;  /* 0x0000000400647944 */ /* 0x000fea0003c00000 */
[----:B------:R-:W-:Y:S02]  /*0680*/  IMAD.MOV.U32 R8, RZ, RZ, R10 ;  /* 0x000000ffff087224 */ /* 0x000fe400078e000a */
[----:B------:R-:W-:-:S07]  /*0690*/  IMAD.MOV.U32 R9, RZ, RZ, R11 ;  /* 0x000000ffff097224 */ /* 0x000fce00078e000b */
.L_x_8:
[----:B------:R-:W-:Y:S05]  /*06a0*/  BSYNC.RECONVERGENT B1 ;  /* 0x0000000000017941 */ /* 0x000fea0003800200 */
.L_x_7:
[----:B------:R-:W-:Y:S01]  /*06b0*/  IADD3 R4, PT, PT, R3, R4, RZ ;  /* 0x0000000403047210 */ /* 0x000fe20007ffe0ff */
[----:B------:R-:W-:Y:S01]  /*06c0*/  BSSY.RECONVERGENT B1, `(.L_x_9) ;  /* 0x0000017000017945 */ /* 0x000fe20003800200 */
[----:B------:R-:W-:Y:S02]  /*06d0*/  DADD R14, R8, R14 ;  /* 0x00000000080e7229 */ /* 0x000fe4000000000e */
[----:B------:R-:W0:Y:S02]  /*06e0*/  I2F.F64 R10, R4 ;  /* 0x00000004000a7312 */ /* 0x000e240000201c00 */
        /* <DEDUP_REMOVED lines=16> */
[----:B------:R-:W-:Y:S01]  /*07f0*/  IMAD.MOV.U32 R10, RZ, RZ, R12 ;  /* 0x000000ffff0a7224 */ /* 0x000fe200078e000c */
[----:B------:R-:W-:Y:S01]  /*0800*/  MOV R0, 0x830 ;  /* 0x0000083000007802 */ /* 0x000fe20000000f00 */
[----:B------:R-:W-:-:S07]  /*0810*/  IMAD.MOV.U32 R11, RZ, RZ, R13 ;  /* 0x000000ffff0b7224 */ /* 0x000fce00078e000d */
[----:B------:R-:W-:Y:S05]  /*0820*/  CALL.REL.NOINC `($__internal_0_$__cuda_sm20_div_rn_f64_full) ;  /* 0x0000000000f87944 */ /* 0x000fea0003c00000 */
.L_x_10:
[----:B------:R-:W-:Y:S05]  /*0830*/  BSYNC.RECONVERGENT B1 ;  /* 0x0000000000017941 */ /* 0x000fea0003800200 */
.L_x_9:
[----:B------:R-:W-:Y:S01]  /*0840*/  IMAD.IADD R4, R3, 0x1, R4 ;  /* 0x0000000103047824 */ /* 0x000fe200078e0204 */
        /* <DEDUP_REMOVED lines=23> */
[----:B------:R-:W-:Y:S02]  /*09c0*/  IMAD.MOV.U32 R8, RZ, RZ, R10 ;  /* 0x000000ffff087224 */ /* 0x000fe400078e000a */
[----:B------:R-:W-:-:S07]  /*09d0*/  IMAD.MOV.U32 R9, RZ, RZ, R11 ;  /* 0x000000ffff097224 */ /* 0x000fce00078e000b */
.L_x_12:
[----:B------:R-:W-:Y:S05]  /*09e0*/  BSYNC.RECONVERGENT B1 ;  /* 0x0000000000017941 */ /* 0x000fea0003800200 */
.L_x_11:
[----:B------:R-:W-:Y:S01]  /*09f0*/  IMAD.IADD R4, R3, 0x1, R4 ;  /* 0x0000000103047824 */ /* 0x000fe200078e0204 */
[----:B------:R-:W-:Y:S01]  /*0a00*/  BSSY.RECONVERGENT B1, `(.L_x_13) ;  /* 0x0000017000017945 */ /* 0x000fe20003800200 */
[----:B------:R-:W-:Y:S02]  /*0a10*/  DADD R14, R14, R8 ;  /* 0x000000000e0e7229 */ /* 0x000fe40000000008 */
[----:B------:R-:W0:Y:S02]  /*0a20*/  I2F.F64 R10, R4 ;  /* 0x00000004000a7312 */ /* 0x000e240000201c00 */
[----:B0-----:R-:W-:-:S08]  /*0a30*/  DADD R10, R10, 0.5 ;  /* 0x3fe000000a0a7429 */ /* 0x001fd00000000000 */
[----:B------:R-:W-:-:S08]  /*0a40*/  DMUL R10, R10, UR10 ;  /* 0x0000000a0a0a7c28 */ /* 0x000fd00008000000 */
[----:B------:R-:W-:Y:S01]  /*0a50*/  DFMA R12, R10, R10, 1 ;  /* 0x3ff000000a0c742b */ /* 0x000fe2000000000a */
[----:B------:R-:W-:-:S05]  /*0a60*/  MOV R10, 0x1 ;  /* 0x00000001000a7802 */ /* 0x000fca0000000f00 */
        /* <DEDUP_REMOVED lines=16> */
.L_x_14:
[----:B------:R-:W-:Y:S05]  /*0b70*/  BSYNC.RECONVERGENT B1 ;  /* 0x0000000000017941 */ /* 0x000fea0003800200 */
.L_x_13:
[----:B------:R-:W-:Y:S01]  /*0b80*/  IMAD.IADD R4, R3, 0x1, R4 ;  /* 0x0000000103047824 */ /* 0x000fe200078e0204 */
[----:B------:R-:W-:-:S04]  /*0b90*/  DADD R14, R14, R10 ;  /* 0x000000000e0e7229 */ /* 0x000fc8000000000a */
[----:B------:R-:W-:-:S13]  /*0ba0*/  ISETP.GE.AND P0, PT, R4, UR6, PT ;  /* 0x0000000604007c0c */ /* 0x000fda000bf06270 */
[----:B------:R-:W-:Y:S05]  /*0bb0*/  @!P0 BRA `(.L_x_15) ;  /* 0xfffffff800608947 */ /* 0x000fea000383ffff */
.L_x_1:
[----:B0-----:R-:W-:Y:S05]  /*0bc0*/  BSYNC.RECONVERGENT B0 ;  /* 0x0000000000007941 */ /* 0x001fea0003800200 */
.L_x_0:
[----:B------:R-:W0:Y:S02]  /*0bd0*/  LDC.64 R4, c[0x0][0x380] ;  /* 0x0000e000ff047b82 */ /* 0x000e240000000a00 */
[----:B0-----:R-:W-:-:S05]  /*0be0*/  IMAD.WIDE R2, R2, 0x8, R4 ;  /* 0x0000000802027825 */ /* 0x001fca00078e0204 */
[----:B------:R-:W-:Y:S01]  /*0bf0*/  STG.E.64 desc[UR4][R2.64], R14 ;  /* 0x0000000e02007986 */ /* 0x000fe2000c101b04 */
[----:B------:R-:W-:Y:S05]  /*0c00*/  EXIT ;  /* 0x000000000000794d */ /* 0x000fea0003800000 */
        .weak           $__internal_0_$__cuda_sm20_div_rn_f64_full
        .type           $__internal_0_$__cuda_sm20_div_rn_f64_full,@function
        .size           $__internal_0_$__cuda_sm20_div_rn_f64_full,(.L_x_23 - $__internal_0_$__cuda_sm20_div_rn_f64_full)
$__internal_0_$__cuda_sm20_div_rn_f64_full:
[C---:B------:R-:W-:Y:S01]  /*0c10*/  FSETP.GEU.AND P0, PT, |R11|.reuse, 1.469367938527859385e-39, PT ;  /* 0x001000000b00780b */ /* 0x040fe20003f0e200 */
[----:B------:R-:W-:Y:S01]  /*0c20*/  IMAD.MOV.U32 R8, RZ, RZ, 0x1 ;  /* 0x00000001ff087424 */ /* 0x000fe200078e00ff */
[C---:B------:R-:W-:Y:S01]  /*0c30*/  LOP3.LUT R12, R11.reuse, 0x800fffff, RZ, 0xc0, !PT ;  /* 0x800fffff0b0c7812 */ /* 0x040fe200078ec0ff */
[----:B------:R-:W-:Y:S01]  /*0c40*/  IMAD.MOV.U32 R18, RZ, RZ, 0x1ca00000 ;  /* 0x1ca00000ff127424 */ /* 0x000fe200078e00ff */
[----:B------:R-:W-:Y:S02]  /*0c50*/  LOP3.LUT R20, R11, 0x7ff00000, RZ, 0xc0, !PT ;  /* 0x7ff000000b147812 */ /* 0x000fe400078ec0ff */
[----:B------:R-:W-:Y:S01]  /*0c60*/  LOP3.LUT R13, R12, 0x3ff00000, RZ, 0xfc, !PT ;  /* 0x3ff000000c0d7812 */ /* 0x000fe200078efcff */
[----:B------:R-:W-:Y:S01]  /*0c70*/  IMAD.MOV.U32 R12, RZ, RZ, R10 ;  /* 0x000000ffff0c7224 */ /* 0x000fe200078e000a */
[----:B------:R-:W-:-:S04]  /*0c80*/  LOP3.LUT R5, R7, 0x7ff00000, RZ, 0xc0, !PT ;  /* 0x7ff0000007057812 */ /* 0x000fc800078ec0ff */
[----:B------:R-:W-:Y:S01]  /*0c90*/  ISETP.GE.U32.AND P2, PT, R5, R20, PT ;  /* 0x000000140500720c */ /* 0x000fe20003f46070 */
[----:B------:R-:W-:Y:S01]  /*0ca0*/  @!P0 DMUL R12, R10, 8.98846567431157953865e+307 ;  /* 0x7fe000000a0c8828 */ /* 0x000fe20000000000 */
[----:B------:R-:W-:-:S05]  /*0cb0*/  IMAD.MOV.U32 R19, RZ, RZ, R5 ;  /* 0x000000ffff137224 */ /* 0x000fca00078e0005 */
[----:B------:R-:W0:Y:S02]  /*0cc0*/  MUFU.RCP64H R9, R13 ;  /* 0x0000000d00097308 */ /* 0x000e240000001800 */
[----:B0-----:R-:W-:-:S08]  /*0cd0*/  DFMA R24, R8, -R12, 1 ;  /* 0x3ff000000818742b */ /* 0x001fd0000000080c */
[----:B------:R-:W-:-:S08]  /*0ce0*/  DFMA R24, R24, R24, R24 ;  /* 0x000000181818722b */ /* 0x000fd00000000018 */
[----:B------:R-:W-:Y:S01]  /*0cf0*/  DFMA R24, R8, R24, R8 ;  /* 0x000000180818722b */ /* 0x000fe20000000008 */
[----:B------:R-:W-:Y:S01]  /*0d00*/  SEL R9, R18, 0x63400000, !P2 ;  /* 0x6340000012097807 */ /* 0x000fe20005000000 */
[----:B------:R-:W-:Y:S01]  /*0d10*/  IMAD.MOV.U32 R8, RZ, RZ, R6 ;  /* 0x000000ffff087224 */ /* 0x000fe200078e0006 */
[----:B------:R-:W-:Y:S02]  /*0d20*/  FSETP.GEU.AND P2, PT, |R7|, 1.469367938527859385e-39, PT ;  /* 0x001000000700780b */ /* 0x000fe40003f4e200 */
[----:B------:R-:W-:-:S03]  /*0d30*/  LOP3.LUT R9, R9, 0x800fffff, R7, 0xf8, !PT ;  /* 0x800fffff09097812 */ /* 0x000fc600078ef807 */
[----:B------:R-:W-:-:S08]  /*0d40*/  DFMA R16, R24, -R12, 1 ;  /* 0x3ff000001810742b */ /* 0x000fd0000000080c */
[----:B------:R-:W-:Y:S01]  /*0d50*/  DFMA R16, R24, R16, R24 ;  /* 0x000000101810722b */ /* 0x000fe20000000018 */
[----:B------:R-:W-:Y:S10]  /*0d60*/  @P2 BRA `(.L_x_16) ;  /* 0x0000000000202947 */ /* 0x000ff40003800000 */
[----:B------:R-:W-:-:S04]  /*0d70*/  LOP3.LUT R24, R11, 0x7ff00000, RZ, 0xc0, !PT ;  /* 0x7ff000000b187812 */ /* 0x000fc800078ec0ff */
[----:B------:R-:W-:Y:S01]  /*0d80*/  ISETP.GE.U32.AND P2, PT, R5, R24, PT ;  /* 0x000000180500720c */ /* 0x000fe20003f46070 */
[----:B------:R-:W-:-:S03]  /*0d90*/  IMAD.MOV.U32 R24, RZ, RZ, RZ ;  /* 0x000000ffff187224 */ /* 0x000fc600078e00ff */
[----:B------:R-:W-:-:S04]  /*0da0*/  SEL R19, R18, 0x63400000, !P2 ;  /* 0x6340000012137807 */ /* 0x000fc80005000000 */
[----:B------:R-:W-:-:S04]  /*0db0*/  LOP3.LUT R19, R19, 0x80000000, R7, 0xf8, !PT ;  /* 0x8000000013137812 */ /* 0x000fc800078ef807 */
[----:B------:R-:W-:-:S06]  /*0dc0*/  LOP3.LUT R25, R19, 0x100000, RZ, 0xfc, !PT ;  /* 0x0010000013197812 */ /* 0x000fcc00078efcff */
[----:B------:R-:W-:-:S10]  /*0dd0*/  DFMA R8, R8, 2, -R24 ;  /* 0x400000000808782b */ /* 0x000fd40000000818 */
[----:B------:R-:W-:-:S07]  /*0de0*/  LOP3.LUT R19, R9, 0x7ff00000, RZ, 0xc0, !PT ;  /* 0x7ff0000009137812 */ /* 0x000fce00078ec0ff */
.L_x_16:
[----:B------:R-:W-:Y:S01]  /*0df0*/  IADD3 R23, PT, PT, R19, -0x1, RZ ;  /* 0xffffffff13177810 */ /* 0x000fe20007ffe0ff */
[----:B------:R-:W-:Y:S01]  /*0e00*/  DMUL R26, R16, R8 ;  /* 0x00000008101a7228 */ /* 0x000fe20000000000 */
[----:B------:R-:W-:Y:S01]  /*0e10*/  @!P0 LOP3.LUT R20, R13, 0x7ff00000, RZ, 0xc0, !PT ;  /* 0x7ff000000d148812 */ /* 0x000fe200078ec0ff */
[----:B------:R-:W-:Y:S01]  /*0e20*/  BSSY.RECONVERGENT B3, `(.L_x_17) ;  /* 0x0000037000037945 */ /* 0x000fe20003800200 */
[----:B------:R-:W-:-:S03]  /*0e30*/  ISETP.GT.U32.AND P0, PT, R23, 0x7feffffe, PT ;  /* 0x7feffffe1700780c */ /* 0x000fc60003f04070 */
[----:B------:R-:W-:Y:S02]  /*0e40*/  VIADD R23, R20, 0xffffffff ;  /* 0xffffffff14177836 */ /* 0x000fe40000000000 */
[----:B------:R-:W-:-:S03]  /*0e50*/  DFMA R24, R26, -R12, R8 ;  /* 0x8000000c1a18722b */ /* 0x000fc60000000008 */
[----:B------:R-:W-:-:S05]  /*0e60*/  ISETP.GT.U32.OR P0, PT, R23, 0x7feffffe, P0 ;  /* 0x7feffffe1700780c */ /* 0x000fca0000704470 */
[----:B------:R-:W-:-:S08]  /*0e70*/  DFMA R16, R16, R24, R26 ;  /* 0x000000181010722b */ /* 0x000fd0000000001a */
[----:B------:R-:W-:Y:S05]  /*0e80*/  @P0 BRA `(.L_x_18) ;  /* 0x00000000006c0947 */ /* 0x000fea0003800000 */
[----:B------:R-:W-:-:S04]  /*0e90*/  LOP3.LUT R20, R11, 0x7ff00000, RZ, 0xc0, !PT ;  /* 0x7ff000000b147812 */ /* 0x000fc800078ec0ff */
[CC--:B------:R-:W-:Y:S02]  /*0ea0*/  VIADDMNMX R19, R5.reuse, -R20.reuse, 0xb9600000, !PT ;  /* 0xb960000005137446 */ /* 0x0c0fe40007800914 */
[----:B------:R-:W-:Y:S02]  /*0eb0*/  ISETP.GE.U32.AND P0, PT, R5, R20, PT ;  /* 0x000000140500720c */ /* 0x000fe40003f06070 */
[----:B------:R-:W-:Y:S02]  /*0ec0*/  VIMNMX R5, PT, PT, R19, 0x46a00000, PT ;  /* 0x46a0000013057848 */ /* 0x000fe40003fe0100 */
[----:B------:R-:W-:-:S05]  /*0ed0*/  SEL R18, R18, 0x63400000, !P0 ;  /* 0x6340000012127807 */ /* 0x000fca0004000000 */
[----:B------:R-:W-:Y:S02]  /*0ee0*/  IMAD.IADD R5, R5, 0x1, -R18 ;  /* 0x0000000105057824 */ /* 0x000fe400078e0a12 */
[----:B------:R-:W-:Y:S02]  /*0ef0*/  IMAD.MOV.U32 R18, RZ, RZ, RZ ;  /* 0x000000ffff127224 */ /* 0x000fe400078e00ff */
[----:B------:R-:W-:-:S06]  /*0f00*/  VIADD R19, R5, 0x7fe00000 ;  /* 0x7fe0000005137836 */ /* 0x000fcc0000000000 */
[----:B------:R-:W-:-:S10]  /*0f10*/  DMUL R24, R16, R18 ;  /* 0x0000001210187228 */ /* 0x000fd40000000000 */
[----:B------:R-:W-:-:S13]  /*0f20*/  FSETP.GTU.AND P0, PT, |R25|, 1.469367938527859385e-39, PT ;  /* 0x001000001900780b */ /* 0x000fda0003f0c200 */
[----:B------:R-:W-:Y:S05]  /*0f30*/  @P0 BRA `(.L_x_19) ;  /* 0x0000000000940947 */ /* 0x000fea0003800000 */
[----:B------:R-:W-:Y:S01]  /*0f40*/  DFMA R8, R16, -R12, R8 ;  /* 0x8000000c1008722b */ /* 0x000fe20000000008 */
[----:B------:R-:W-:-:S09]  /*0f50*/  IMAD.MOV.U32 R18, RZ, RZ, RZ ;  /* 0x000000ffff127224 */ /* 0x000fd200078e00ff */
[C---:B------:R-:W-:Y:S02]  /*0f60*/  FSETP.NEU.AND P0, PT, R9.reuse, RZ, PT ;  /* 0x000000ff0900720b */ /* 0x040fe40003f0d000 */
[----:B------:R-:W-:-:S04]  /*0f70*/  LOP3.LUT R11, R9, 0x80000000, R11, 0x48, !PT ;  /* 0x80000000090b7812 */ /* 0x000fc800078e480b */
[----:B------:R-:W-:-:S07]  /*0f80*/  LOP3.LUT R19, R11, R19, RZ, 0xfc, !PT ;  /* 0x000000130b137212 */ /* 0x000fce00078efcff */
[----:B------:R-:W-:Y:S05]  /*0f90*/  @!P0 BRA `(.L_x_19) ;  /* 0x00000000007c8947 */ /* 0x000fea0003800000 */
[----:B------:R-:W-:Y:S01]  /*0fa0*/  IMAD.MOV R9, RZ, RZ, -R5 ;  /* 0x000000ffff097224 */ /* 0x000fe200078e0a05 */
[----:B------:R-:W-:Y:S01]  /*0fb0*/  IADD3 R5, PT, PT, -R5, -0x43300000, RZ ;  /* 0xbcd0000005057810 */ /* 0x000fe20007ffe1ff */
[----:B------:R-:W-:-:S06]  /*0fc0*/  IMAD.MOV.U32 R8, RZ, RZ, RZ ;  /* 0x000000ffff087224 */ /* 0x000fcc00078e00ff */
[----:B------:R-:W-:Y:S02]  /*0fd0*/  DFMA R8, R24, -R8, R16 ;  /* 0x800000081808722b */ /* 0x000fe40000000010 */
[----:B------:R-:W-:-:S08]  /*0fe0*/  DMUL.RP R16, R16, R18 ;  /* 0x0000001210107228 */ /* 0x000fd00000008000 */
[----:B------:R-:W-:Y:S02]  /*0ff0*/  FSETP.NEU.AND P0, PT, |R9|, R5, PT ;  /* 0x000000050900720b */ /* 0x000fe40003f0d200 */
[----:B------:R-:W-:Y:S02]  /*1000*/  LOP3.LUT R11, R17, R11, RZ, 0x3c, !PT ;  /* 0x0000000b110b7212 */ /* 0x000fe400078e3cff */
[----:B------:R-:W-:Y:S02]  /*1010*/  FSEL R24, R16, R24, !P0 ;  /* 0x0000001810187208 */ /* 0x000fe40004000000 */
[----:B------:R-:W-:Y:S01]  /*1020*/  FSEL R25, R11, R25, !P0 ;  /* 0x000000190b197208 */ /* 0x000fe20004000000 */
[----:B------:R-:W-:Y:S06]  /*1030*/  BRA `(.L_x_19) ;  /* 0x0000000000547947 */ /* 0x000fec0003800000 */
.L_x_18:
[----:B------:R-:W-:-:S14]  /*1040*/  DSETP.NAN.AND P0, PT, R6, R6, PT ;  /* 0x000000060600722a */ /* 0x000fdc0003f08000 */
[----:B------:R-:W-:Y:S05]  /*1050*/  @P0 BRA `(.L_x_20) ;  /* 0x0000000000440947 */ /* 0x000fea0003800000 */
[----:B------:R-:W-:-:S14]  /*1060*/  DSETP.NAN.AND P0, PT, R10, R10, PT ;  /* 0x0000000a0a00722a */ /* 0x000fdc0003f08000 */
[----:B------:R-:W-:Y:S05]  /*1070*/  @P0 BRA `(.L_x_21) ;  /* 0x0000000000300947 */ /* 0x000fea0003800000 */
[----:B------:R-:W-:Y:S01]  /*1080*/  ISETP.NE.AND P0, PT, R19, R20, PT ;  /* 0x000000141300720c */ /* 0x000fe20003f05270 */
[----:B------:R-:W-:Y:S02]  /*1090*/  IMAD.MOV.U32 R24, RZ, RZ, 0x0 ;  /* 0x00000000ff187424 */ /* 0x000fe400078e00ff */
[----:B------:R-:W-:-:S10]  /*10a0*/  IMAD.MOV.U32 R25, RZ, RZ, -0x80000 ;  /* 0xfff80000ff197424 */ /* 0x000fd400078e00ff */
[----:B------:R-:W-:Y:S05]  /*10b0*/  @!P0 BRA `(.L_x_19) ;  /* 0x0000000000348947 */ /* 0x000fea0003800000 */
[----:B------:R-:W-:Y:S02]  /*10c0*/  ISETP.NE.AND P0, PT, R19, 0x7ff00000, PT ;  /* 0x7ff000001300780c */ /* 0x000fe40003f05270 */
[----:B------:R-:W-:Y:S02]  /*10d0*/  LOP3.LUT R25, R7, 0x80000000, R11, 0x48, !PT ;  /* 0x8000000007197812 */ /* 0x000fe400078e480b */
[----:B------:R-:W-:-:S13]  /*10e0*/  ISETP.EQ.OR P0, PT, R20, RZ, !P0 ;  /* 0x000000ff1400720c */ /* 0x000fda0004702670 */
[----:B------:R-:W-:Y:S02]  /*10f0*/  @P0 LOP3.LUT R5, R25, 0x7ff00000, RZ, 0xfc, !PT ;  /* 0x7ff0000019050812 */ /* 0x000fe400078efcff */
[----:B------:R-:W-:Y:S01]  /*1100*/  @!P0 MOV R24, RZ ;  /* 0x000000ff00188202 */ /* 0x000fe20000000f00 */
[----:B------:R-:W-:Y:S02]  /*1110*/  @P0 IMAD.MOV.U32 R24, RZ, RZ, RZ ;  /* 0x000000ffff180224 */ /* 0x000fe400078e00ff */
[----:B------:R-:W-:Y:S01]  /*1120*/  @P0 IMAD.MOV.U32 R25, RZ, RZ, R5 ;  /* 0x000000ffff190224 */ /* 0x000fe200078e0005 */
[----:B------:R-:W-:Y:S06]  /*1130*/  BRA `(.L_x_19) ;  /* 0x0000000000147947 */ /* 0x000fec0003800000 */
.L_x_21:
[----:B------:R-:W-:Y:S01]  /*1140*/  LOP3.LUT R25, R11, 0x80000, RZ, 0xfc, !PT ;  /* 0x000800000b197812 */ /* 0x000fe200078efcff */
[----:B------:R-:W-:Y:S01]  /*1150*/  IMAD.MOV.U32 R24, RZ, RZ, R10 ;  /* 0x000000ffff187224 */ /* 0x000fe200078e000a */
[----:B------:R-:W-:Y:S06]  /*1160*/  BRA `(.L_x_19) ;  /* 0x0000000000087947 */ /* 0x000fec0003800000 */
.L_x_20:
[----:B------:R-:W-:Y:S01]  /*1170*/  LOP3.LUT R25, R7, 0x80000, RZ, 0xfc, !PT ;  /* 0x0008000007197812 */ /* 0x000fe200078efcff */
[----:B------:R-:W-:-:S07]  /*1180*/  IMAD.MOV.U32 R24, RZ, RZ, R6 ;  /* 0x000000ffff187224 */ /* 0x000fce00078e0006 */
.L_x_19:
[----:B------:R-:W-:Y:S05]  /*1190*/  BSYNC.RECONVERGENT B3 ;  /* 0x0000000000037941 */ /* 0x000fea0003800200 */
.L_x_17:
[----:B------:R-:W-:Y:S02]  /*11a0*/  IMAD.MOV.U32 R8, RZ, RZ, R0 ;  /* 0x000000ffff087224 */ /* 0x000fe400078e0000 */
[----:B------:R-:W-:Y:S02]  /*11b0*/  IMAD.MOV.U32 R9, RZ, RZ, 0x0 ;  /* 0x00000000ff097424 */ /* 0x000fe400078e00ff */
[----:B------:R-:W-:Y:S02]  /*11c0*/  IMAD.MOV.U32 R10, RZ, RZ, R24 ;  /* 0x000000ffff0a7224 */ /* 0x000fe400078e0018 */
[----:B------:R-:W-:Y:S01]  /*11d0*/  IMAD.MOV.U32 R11, RZ, RZ, R25 ;  /* 0x000000ffff0b7224 */ /* 0x000fe200078e0019 */
[----:B------:R-:W-:Y:S06]  /*11e0*/  RET.REL.NODEC R8 `(_Z6cal_piPdidii) ;  /* 0xffffffec08847950 */ /* 0x000fec0003c3ffff */
.L_x_22:
[----:B------:R-:W-:-:S00]  /*11f0*/  BRA `(.L_x_22) ;  /* 0xfffffffc00fc7947 */ /* 0x000fc0000383ffff */
[----:B------:R-:W-:-:S00]  /*1200*/  NOP ;  /* 0x0000000000007918 */ /* 0x000fc00000000000 */
[----:B------:R-:W-:-:S00]  /*1210*/  NOP ;  /* 0x0000000000007918 */ /* 0x000fc00000000000 */
[----:B------:R-:W-:-:S00]  /*1220*/  NOP ;  /* 0x0000000000007918 */ /* 0x000fc00000000000 */
[----:B------:R-:W-:-:S00]  /*1230*/  NOP ;  /* 0x0000000000007918 */ /* 0x000fc00000000000 */
[----:B------:R-:W-:-:S00]  /*1240*/  NOP ;  /* 0x0000000000007918 */ /* 0x000fc00000000000 */
[----:B------:R-:W-:-:S00]  /*1250*/  NOP ;  /* 0x0000000000007918 */ /* 0x000fc00000000000 */
[----:B------:R-:W-:-:S00]  /*1260*/  NOP ;  /* 0x0000000000007918 */ /* 0x000fc00000000000 */
[----:B------:R-:W-:-:S00]  /*1270*/  NOP ;  /* 0x0000000000007918 */ /* 0x000fc00000000000 */
.L_x_23:


//--------------------- .nv.shared.reserved.0     --------------------------
	.section	.nv.shared.reserved.0,"aw",@nobits
	.weak		__nv_reservedSMEM_offset_0_alias
	.size		__nv_reservedSMEM_offset_0_alias, 0, 64
	.other		__nv_reservedSMEM_offset_0_alias,@"STO_CUDA_RESERVED_SHARED STV_DEFAULT"
__nv_reservedSMEM_offset_0_alias:
	.zero		0
	.zero		64


//--------------------- .nv.constant0._Z6cal_piPdidii --------------------------
	.section	.nv.constant0._Z6cal_piPdidii,"a",@progbits
	.sectionflags	@""
	.align	4
.nv.constant0._Z6cal_piPdidii:
	.zero		928


//--------------------- SYMBOLS --------------------------

	.type		.nv.reservedSmem.offset0,@object
	.size		.nv.reservedSmem.offset0,0x4
